//
// Generated by NVIDIA NVVM Compiler
//
// Compiler Build ID: CL-36424714
// Cuda compilation tools, release 13.0, V13.0.88
// Based on NVVM 20.0.0
//

.version 9.0
.target sm_100
.address_size 64

	// .globl	_Z15recurrentKernelv

.visible .entry _Z15recurrentKernelv()
{


	ret;

}


// ===== COMPILED SASS (sm_100) =====

	.target	sm_100

	.elftype	@"ET_EXEC"


//--------------------- .note.nv.tkinfo           --------------------------
	.section	.note.nv.tkinfo,"",@"SHT_NOTE"
	.sectionflags	@"SHF_NOTE_NV_TKINFO"
	.tkinfo
        /*0018*/ 	.word	0x00000002
        /*0030*/ 	.string	""
        /*0030*/ 	.string	"ptxas"
        /*0030*/ 	.string	"Cuda compilation tools, release 13.0, V13.0.88"
        /*0030*/ 	.string	"Build cuda_13.0.r13.0/compiler.36424714_0"
        /*0030*/ 	.string	"-arch sm_100 -m 64 "



//--------------------- .note.nv.cuinfo           --------------------------
	.section	.note.nv.cuinfo,"",@"SHT_NOTE"
	.sectionflags	@"SHF_NOTE_NV_CUINFO"
        /*0018*/ 	.short	0x0002
        /*001a*/ 	.short	0x0064
        /*001c*/ 	.short	0x0082
	.zero		2


//--------------------- .nv.info                  --------------------------
	.section	.nv.info,"",@"SHT_CUDA_INFO"
	.align	4


	//----- nvinfo : EIATTR_REGCOUNT
	.align		4
        /*0000*/ 	.byte	0x04, 0x2f
        /*0002*/ 	.short	(.L_1 - .L_0)
	.align		4
.L_0:
        /*0004*/ 	.word	index@(_Z15recurrentKernelv)
        /*0008*/ 	.word	0x00000004


	//----- nvinfo : EIATTR_FRAME_SIZE
	.align		4
.L_1:
        /*000c*/ 	.byte	0x04, 0x11
        /*000e*/ 	.short	(.L_3 - .L_2)
	.align		4
.L_2:
        /*0010*/ 	.word	index@(_Z15recurrentKernelv)
        /*0014*/ 	.word	0x00000000


	//----- nvinfo : EIATTR_MIN_STACK_SIZE
	.align		4
.L_3:
        /*0018*/ 	.byte	0x04, 0x12
        /*001a*/ 	.short	(.L_5 - .L_4)
	.align		4
.L_4:
        /*001c*/ 	.word	index@(_Z15recurrentKernelv)
        /*0020*/ 	.word	0x00000000
.L_5:


//--------------------- .nv.compat                --------------------------
	.section	.nv.compat,"",@"SHT_CUDA_COMPAT_INFO"
	.align	4
        /*0000*/ 	.byte	0x02, 0x09, 0x00, 0x00, 0x02, 0x02, 0x01, 0x00, 0x02, 0x05, 0x05, 0x00, 0x03, 0x07, 0x01, 0x01
        /*0010*/ 	.byte	0x02, 0x03, 0x00, 0x00, 0x02, 0x06, 0x01, 0x00, 0x04, 0x0b, 0x08, 0x00, 0x09, 0x00, 0x00, 0x00
        /*0020*/ 	.byte	0x00, 0x00, 0x00, 0x00


//--------------------- .nv.info._Z15recurrentKernelv --------------------------
	.section	.nv.info._Z15recurrentKernelv,"",@"SHT_CUDA_INFO"
	.sectionflags	@""
	.align	4


	//----- nvinfo : EIATTR_CUDA_API_VERSION
	.align		4
        /*0000*/ 	.byte	0x04, 0x37
        /*0002*/ 	.short	(.L_7 - .L_6)
.L_6:
        /*0004*/ 	.word	0x00000082


	//----- nvinfo : EIATTR_SPARSE_MMA_MASK
	.align		4
.L_7:
        /*0008*/ 	.byte	0x03, 0x50
        /*000a*/ 	.short	0x0000


	//----- nvinfo : EIATTR_MAXREG_COUNT
	.align		4
        /*000c*/ 	.byte	0x03, 0x1b
        /*000e*/ 	.short	0x00ff


	//----- nvinfo : EIATTR_MERCURY_ISA_VERSION
	.align		4
        /*0010*/ 	.byte	0x03, 0x5f
        /*0012*/ 	.short	0x0101


	//----- nvinfo : EIATTR_VRC_CTA_INIT_COUNT
	.align		4
        /*0014*/ 	.byte	0x02, 0x4a
	.zero		1
	.zero		1


	//----- nvinfo : EIATTR_EXIT_INSTR_OFFSETS
	.align		4
        /*0018*/ 	.byte	0x04, 0x1c
        /*001a*/ 	.short	(.L_9 - .L_8)


	//   ....[0]....
.L_8:
        /*001c*/ 	.word	0x00000010


	//----- nvinfo : EIATTR_SW_WAR
	.align		4
.L_9:
        /*0020*/ 	.byte	0x04, 0x36
        /*0022*/ 	.short	(.L_11 - .L_10)
.L_10:
        /*0024*/ 	.word	0x00000008
.L_11:


//--------------------- .nv.callgraph             --------------------------
	.section	.nv.callgraph,"",@"SHT_CUDA_CALLGRAPH"
	.align	4
	.sectionentsize	8
	.align		4
        /*0000*/ 	.word	0x00000000
	.align		4
        /*0004*/ 	.word	0xffffffff
	.align		4
        /*0008*/ 	.word	0x00000000
	.align		4
        /*000c*/ 	.word	0xfffffffe
	.align		4
        /*0010*/ 	.word	0x00000000
	.align		4
        /*0014*/ 	.word	0xfffffffd
	.align		4
        /*0018*/ 	.word	0x00000000
	.align		4
        /*001c*/ 	.word	0xfffffffc


//--------------------- .text._Z15recurrentKernelv --------------------------
	.section	.text._Z15recurrentKernelv,"ax",@progbits
	.align	128
        .global         _Z15recurrentKernelv
        .type           _Z15recurrentKernelv,@function
        .size           _Z15recurrentKernelv,(.L_x_1 - _Z15recurrentKernelv)
        .other          _Z15recurrentKernelv,@"STO_CUDA_ENTRY STV_DEFAULT"
_Z15recurrentKernelv:
.text._Z15recurrentKernelv:
[----:B------:R-:W-:Y:S01]  /*0000*/  LDC R1, c[0x0][0x37c] ;  /* 0x0000df00ff017b82 */ /* 0x000fe20000000800 */
[----:B------:R-:W-:Y:S05]  /*0010*/  EXIT ;  /* 0x000000000000794d */ /* 0x000fea0003800000 */
.L_x_0:
[----:B------:R-:W-:-:S00]  /*0020*/  BRA `(.L_x_0) ;  /* 0xfffffffc00fc7947 */ /* 0x000fc0000383ffff */
[----:B------:R-:W-:-:S00]  /*0030*/  NOP ;  /* 0x0000000000007918 */ /* 0x000fc00000000000 */
        /* <DEDUP_REMOVED lines=12> */
.L_x_1:


//--------------------- .nv.shared.reserved.0     --------------------------
	.section	.nv.shared.reserved.0,"aw",@nobits
	.weak		__nv_reservedSMEM_offset_0_alias
	.size		__nv_reservedSMEM_offset_0_alias, 0, 64
	.other		__nv_reservedSMEM_offset_0_alias,@"STO_CUDA_RESERVED_SHARED STV_DEFAULT"
__nv_reservedSMEM_offset_0_alias:
	.zero		0
	.zero		64


//--------------------- .nv.constant0._Z15recurrentKernelv --------------------------
	.section	.nv.constant0._Z15recurrentKernelv,"a",@progbits
	.sectionflags	@""
	.align	4
.nv.constant0._Z15recurrentKernelv:
	.zero		896


//--------------------- SYMBOLS --------------------------

	.type		.nv.reservedSmem.offset0,@object
	.size		.nv.reservedSmem.offset0,0x4
